def matmul_kernel(
    a_ptr,
    b_ptr,
    c_ptr,
    M,
    N,
    K,
    stride_am,
    stride_ak,
    stride_bk,
    stride_bn,
    stride_cm,
    stride_cn,
    BLOCK_M: tl.constexpr,
    BLOCK_N: tl.constexpr,
    BLOCK_K: tl.constexpr,
    GROUP_M: tl.constexpr,
):
    pid = tl.program_id(axis=0)
    num_pid_m = tl.cdiv(M, BLOCK_M)
    num_pid_n = tl.cdiv(N, BLOCK_N)
    num_pid_in_group = GROUP_M * num_pid_n
    group_id = pid // num_pid_in_group
    first_pid_m = group_id * GROUP_M
    group_size_m = min(num_pid_m - first_pid_m, GROUP_M)
    pid_m = first_pid_m + ((pid % num_pid_in_group) % group_size_m)
    pid_n = (pid % num_pid_in_group) // group_size_m

    offs_am = (pid_m * BLOCK_M + tl.arange(0, BLOCK_M)) % M
    offs_bn = (pid_n * BLOCK_N + tl.arange(0, BLOCK_N)) % N
    offs_k = tl.arange(0, BLOCK_K)
    a_ptrs = a_ptr + offs_am[:, None] * stride_am + offs_k[None, :] * stride_ak
    b_ptrs = b_ptr + offs_k[:, None] * stride_bk + offs_bn[None, :] * stride_bn

    acc = tl.zeros((BLOCK_M, BLOCK_N), dtype=tl.float32)
    for kk in range(0, tl.cdiv(K, BLOCK_K)):
        a = tl.load(a_ptrs, mask=offs_k[None, :] < K - kk * BLOCK_K, other=0.0)
        b = tl.load(b_ptrs, mask=offs_k[:, None] < K - kk * BLOCK_K, other=0.0)
        acc = tl.dot(a, b, acc)
        a_ptrs += BLOCK_K * stride_ak
        b_ptrs += BLOCK_K * stride_bk

    c = acc.to(c_ptr.dtype.element_ty)
    offs_cm = pid_m * BLOCK_M + tl.arange(0, BLOCK_M)
    offs_cn = pid_n * BLOCK_N + tl.arange(0, BLOCK_N)
    c_ptrs = c_ptr + offs_cm[:, None] * stride_cm + offs_cn[None, :] * stride_cn
    mask = (offs_cm[:, None] < M) & (offs_cn[None, :] < N)
    tl.store(c_ptrs, c, mask=mask)

# config = {"BLOCK_K": 32, "BLOCK_M": 32, "BLOCK_N": 16, "GROUP_M": 8, "arch": "sm_100", "dtype": "bf16", "num_ctas": 1, "num_stages": 2, "num_warps": 8}
# arch = sm_100


// ===== COMPILED SASS (sm_100a) =====

	.target	sm_100a

	.elftype	@"ET_EXEC"


//--------------------- .note.nv.tkinfo           --------------------------
	.section	.note.nv.tkinfo,"",@"SHT_NOTE"
	.sectionflags	@"SHF_NOTE_NV_TKINFO"
	.tkinfo
        /*0018*/ 	.word	0x00000081
        /*0030*/ 	.string	""
        /*0030*/ 	.string	"ptxas-blackwell"
        /*0030*/ 	.string	"Cuda compilation tools, release 12.9, V12.9.86"
        /*0030*/ 	.string	"Build cuda_12.9.r12.9/compiler.36037853_0"
        /*0030*/ 	.string	"-v  -suppress-debug-info  -lineinfo  -arch sm_100a "



//--------------------- .note.nv.cuver            --------------------------
	.section	.note.nv.cuver,"",@"SHT_NOTE"
	.sectionflags	@"SHF_NOTE_NV_CUVER"
        /*0018*/ 	.short	0x0001
        /*001a*/ 	.short	0x0064
        /*001c*/ 	.short	0x0001
        /*001e*/ 	.short	0x0000
        /*0020*/ 	.short	0x0001
        /*0022*/ 	.short	0x0000


//--------------------- .nv.info                  --------------------------
	.section	.nv.info,"",@"SHT_CUDA_INFO"
	.align	4


	//----- nvinfo : EIATTR_REGCOUNT
	.align		4
        /*0000*/ 	.byte	0x04, 0x2f
        /*0002*/ 	.short	(.L_1 - .L_0)
	.align		4
.L_0:
        /*0004*/ 	.word	index@(matmul_kernel)
        /*0008*/ 	.word	0x00000028


	//----- nvinfo : EIATTR_FRAME_SIZE
	.align		4
.L_1:
        /*000c*/ 	.byte	0x04, 0x11
        /*000e*/ 	.short	(.L_3 - .L_2)
	.align		4
.L_2:
        /*0010*/ 	.word	index@(matmul_kernel)
        /*0014*/ 	.word	0x00000000


	//----- nvinfo : EIATTR_MIN_STACK_SIZE
	.align		4
.L_3:
        /*0018*/ 	.byte	0x04, 0x12
        /*001a*/ 	.short	(.L_5 - .L_4)
	.align		4
.L_4:
        /*001c*/ 	.word	index@(matmul_kernel)
        /*0020*/ 	.word	0x00000000
.L_5:


//--------------------- .nv.info.matmul_kernel    --------------------------
	.section	.nv.info.matmul_kernel,"",@"SHT_CUDA_INFO"
	.sectionflags	@""
	.align	4


	//----- nvinfo : EIATTR_CUDA_API_VERSION
	.align		4
        /*0000*/ 	.byte	0x04, 0x37
        /*0002*/ 	.short	(.L_7 - .L_6)
.L_6:
        /*0004*/ 	.word	0x00000081


	//----- nvinfo : EIATTR_KPARAM_INFO
	.align		4
.L_7:
        /*0008*/ 	.byte	0x04, 0x17
        /*000a*/ 	.short	(.L_9 - .L_8)
.L_8:
        /*000c*/ 	.word	0x00000000
        /*0010*/ 	.short	0x000d
        /*0012*/ 	.short	0x0048
        /*0014*/ 	.byte	0x00, 0xf4, 0x21, 0x00


	//----- nvinfo : EIATTR_KPARAM_INFO
	.align		4
.L_9:
        /*0018*/ 	.byte	0x04, 0x17
        /*001a*/ 	.short	(.L_11 - .L_10)
.L_10:
        /*001c*/ 	.word	0x00000000
        /*0020*/ 	.short	0x000c
        /*0022*/ 	.short	0x0040
        /*0024*/ 	.byte	0x00, 0xf4, 0x21, 0x00


	//----- nvinfo : EIATTR_KPARAM_INFO
	.align		4
.L_11:
        /*0028*/ 	.byte	0x04, 0x17
        /*002a*/ 	.short	(.L_13 - .L_12)
.L_12:
        /*002c*/ 	.word	0x00000000
        /*0030*/ 	.short	0x000b
        /*0032*/ 	.short	0x0038
        /*0034*/ 	.byte	0x00, 0xf0, 0x11, 0x00


	//----- nvinfo : EIATTR_KPARAM_INFO
	.align		4
.L_13:
        /*0038*/ 	.byte	0x04, 0x17
        /*003a*/ 	.short	(.L_15 - .L_14)
.L_14:
        /*003c*/ 	.word	0x00000000
        /*0040*/ 	.short	0x000a
        /*0042*/ 	.short	0x0034
        /*0044*/ 	.byte	0x00, 0xf0, 0x11, 0x00


	//----- nvinfo : EIATTR_KPARAM_INFO
	.align		4
.L_15:
        /*0048*/ 	.byte	0x04, 0x17
        /*004a*/ 	.short	(.L_17 - .L_16)
.L_16:
        /*004c*/ 	.word	0x00000000
        /*0050*/ 	.short	0x0009
        /*0052*/ 	.short	0x0030
        /*0054*/ 	.byte	0x00, 0xf0, 0x11, 0x00


	//----- nvinfo : EIATTR_KPARAM_INFO
	.align		4
.L_17:
        /*0058*/ 	.byte	0x04, 0x17
        /*005a*/ 	.short	(.L_19 - .L_18)
.L_18:
        /*005c*/ 	.word	0x00000000
        /*0060*/ 	.short	0x0008
        /*0062*/ 	.short	0x002c
        /*0064*/ 	.byte	0x00, 0xf0, 0x11, 0x00


	//----- nvinfo : EIATTR_KPARAM_INFO
	.align		4
.L_19:
        /*0068*/ 	.byte	0x04, 0x17
        /*006a*/ 	.short	(.L_21 - .L_20)
.L_20:
        /*006c*/ 	.word	0x00000000
        /*0070*/ 	.short	0x0007
        /*0072*/ 	.short	0x0028
        /*0074*/ 	.byte	0x00, 0xf0, 0x11, 0x00


	//----- nvinfo : EIATTR_KPARAM_INFO
	.align		4
.L_21:
        /*0078*/ 	.byte	0x04, 0x17
        /*007a*/ 	.short	(.L_23 - .L_22)
.L_22:
        /*007c*/ 	.word	0x00000000
        /*0080*/ 	.short	0x0006
        /*0082*/ 	.short	0x0024
        /*0084*/ 	.byte	0x00, 0xf0, 0x11, 0x00


	//----- nvinfo : EIATTR_KPARAM_INFO
	.align		4
.L_23:
        /*0088*/ 	.byte	0x04, 0x17
        /*008a*/ 	.short	(.L_25 - .L_24)
.L_24:
        /*008c*/ 	.word	0x00000000
        /*0090*/ 	.short	0x0005
        /*0092*/ 	.short	0x0020
        /*0094*/ 	.byte	0x00, 0xf0, 0x11, 0x00


	//----- nvinfo : EIATTR_KPARAM_INFO
	.align		4
.L_25:
        /*0098*/ 	.byte	0x04, 0x17
        /*009a*/ 	.short	(.L_27 - .L_26)
.L_26:
        /*009c*/ 	.word	0x00000000
        /*00a0*/ 	.short	0x0004
        /*00a2*/ 	.short	0x001c
        /*00a4*/ 	.byte	0x00, 0xf0, 0x11, 0x00


	//----- nvinfo : EIATTR_KPARAM_INFO
	.align		4
.L_27:
        /*00a8*/ 	.byte	0x04, 0x17
        /*00aa*/ 	.short	(.L_29 - .L_28)
.L_28:
        /*00ac*/ 	.word	0x00000000
        /*00b0*/ 	.short	0x0003
        /*00b2*/ 	.short	0x0018
        /*00b4*/ 	.byte	0x00, 0xf0, 0x11, 0x00


	//----- nvinfo : EIATTR_KPARAM_INFO
	.align		4
.L_29:
        /*00b8*/ 	.byte	0x04, 0x17
        /*00ba*/ 	.short	(.L_31 - .L_30)
.L_30:
        /*00bc*/ 	.word	0x00000000
        /*00c0*/ 	.short	0x0002
        /*00c2*/ 	.short	0x0010
        /*00c4*/ 	.byte	0x00, 0xf4, 0x21, 0x00


	//----- nvinfo : EIATTR_KPARAM_INFO
	.align		4
.L_31:
        /*00c8*/ 	.byte	0x04, 0x17
        /*00ca*/ 	.short	(.L_33 - .L_32)
.L_32:
        /*00cc*/ 	.word	0x00000000
        /*00d0*/ 	.short	0x0001
        /*00d2*/ 	.short	0x0008
        /*00d4*/ 	.byte	0x00, 0xf4, 0x21, 0x00


	//----- nvinfo : EIATTR_KPARAM_INFO
	.align		4
.L_33:
        /*00d8*/ 	.byte	0x04, 0x17
        /*00da*/ 	.short	(.L_35 - .L_34)
.L_34:
        /*00dc*/ 	.word	0x00000000
        /*00e0*/ 	.short	0x0000
        /*00e2*/ 	.short	0x0000
        /*00e4*/ 	.byte	0x00, 0xf4, 0x21, 0x00


	//----- nvinfo : EIATTR_SPARSE_MMA_MASK
	.align		4
.L_35:
        /*00e8*/ 	.byte	0x03, 0x50
        /*00ea*/ 	.short	0x0000


	//----- nvinfo : EIATTR_MAXREG_COUNT
	.align		4
        /*00ec*/ 	.byte	0x03, 0x1b
        /*00ee*/ 	.short	0x00ff


	//----- nvinfo : EIATTR_NUM_BARRIERS
	.align		4
        /*00f0*/ 	.byte	0x02, 0x4c
        /*00f2*/ 	.byte	0x01
	.zero		1


	//----- nvinfo : EIATTR_VRC_CTA_INIT_COUNT
	.align		4
        /*00f4*/ 	.byte	0x02, 0x4a
	.zero		1
	.zero		1


	//----- nvinfo : EIATTR_EXIT_INSTR_OFFSETS
	.align		4
        /*00f8*/ 	.byte	0x04, 0x1c
        /*00fa*/ 	.short	(.L_37 - .L_36)


	//   ....[0]....
.L_36:
        /*00fc*/ 	.word	0x00001200


	//   ....[1]....
        /*0100*/ 	.word	0x00001250


	//----- nvinfo : EIATTR_REQNTID
	.align		4
.L_37:
        /*0104*/ 	.byte	0x04, 0x10
        /*0106*/ 	.short	(.L_39 - .L_38)
.L_38:
        /*0108*/ 	.word	0x00000100
        /*010c*/ 	.word	0x00000001
        /*0110*/ 	.word	0x00000001


	//----- nvinfo : EIATTR_CBANK_PARAM_SIZE
	.align		4
.L_39:
        /*0114*/ 	.byte	0x03, 0x19
        /*0116*/ 	.short	0x0050


	//----- nvinfo : EIATTR_PARAM_CBANK
	.align		4
        /*0118*/ 	.byte	0x04, 0x0a
        /*011a*/ 	.short	(.L_41 - .L_40)
	.align		4
.L_40:
        /*011c*/ 	.word	index@(.nv.constant0.matmul_kernel)
        /*0120*/ 	.short	0x0380
        /*0122*/ 	.short	0x0050


	//----- nvinfo : EIATTR_SW_WAR
	.align		4
.L_41:
        /*0124*/ 	.byte	0x04, 0x36
        /*0126*/ 	.short	(.L_43 - .L_42)
.L_42:
        /*0128*/ 	.word	0x00000008
.L_43:


//--------------------- .nv.compat                --------------------------
	.section	.nv.compat,"",@"SHT_CUDA_COMPAT_INFO"
	.align	4
        /*0000*/ 	.byte	0x02, 0x02, 0x01, 0x00, 0x02, 0x05, 0x05, 0x00, 0x02, 0x03, 0x00, 0x00, 0x02, 0x06, 0x01, 0x00


//--------------------- .nv.callgraph             --------------------------
	.section	.nv.callgraph,"",@"SHT_CUDA_CALLGRAPH"
	.align	4
	.sectionentsize	8
	.align		4
        /*0000*/ 	.word	0x00000000
	.align		4
        /*0004*/ 	.word	0xffffffff
	.align		4
        /*0008*/ 	.word	0x00000000
	.align		4
        /*000c*/ 	.word	0xfffffffe
	.align		4
        /*0010*/ 	.word	0x00000000
	.align		4
        /*0014*/ 	.word	0xfffffffd
	.align		4
        /*0018*/ 	.word	0x00000000
	.align		4
        /*001c*/ 	.word	0xfffffffc


//--------------------- .text.matmul_kernel       --------------------------
	.section	.text.matmul_kernel,"ax",@progbits
	.align	128
        .global         matmul_kernel
        .type           matmul_kernel,@function
        .size           matmul_kernel,(.L_x_3 - matmul_kernel)
        .other          matmul_kernel,@"STO_CUDA_ENTRY STV_DEFAULT"
matmul_kernel:
.text.matmul_kernel:
[----:B------:R-:W0:Y:S08]  /*0000*/  LDC R1, c[0x0][0x37c] ;  /* 0x0000df00ff017b82 */ /* 0x000e300000000800 */
[----:B------:R-:W1:Y:S01]  /*0010*/  LDC.64 R12, c[0x0][0x398] ;  /* 0x0000e600ff0c7b82 */ /* 0x000e620000000a00 */
[----:B------:R-:W2:Y:S01]  /*0020*/  S2R R7, SR_CTAID.X ;  /* 0x0000000000077919 */ /* 0x000ea20000002500 */
[----:B------:R-:W-:Y:S01]  /*0030*/  UMOV UR4, 0x400 ;  /* 0x0000040000047882 */ /* 0x000fe20000000000 */
[----:B------:R-:W3:Y:S05]  /*0040*/  LDCU.64 UR6, c[0x0][0x358] ;  /* 0x00006b00ff0677ac */ /* 0x000eea0008000a00 */
[----:B------:R-:W4:Y:S08]  /*0050*/  LDC R27, c[0x0][0x3a0] ;  /* 0x0000e800ff1b7b82 */ /* 0x000f300000000800 */
[----:B------:R-:W5:Y:S01]  /*0060*/  S2UR UR5, SR_CgaCtaId ;  /* 0x00000000000579c3 */ /* 0x000f620000008800 */
[----:B-1----:R-:W-:-:S05]  /*0070*/  VIADD R0, R13, 0xf ;  /* 0x0000000f0d007836 */ /* 0x002fca0000000000 */
[----:B------:R-:W-:Y:S01]  /*0080*/  SHF.R.S32.HI R3, RZ, 0x1f, R0 ;  /* 0x0000001fff037819 */ /* 0x000fe20000011400 */
[----:B----4-:R-:W-:-:S03]  /*0090*/  VIADD R27, R27, 0x1f ;  /* 0x0000001f1b1b7836 */ /* 0x010fc60000000000 */
[----:B------:R-:W-:Y:S02]  /*00a0*/  LEA.HI R3, R3, R0, RZ, 0x4 ;  /* 0x0000000003037211 */ /* 0x000fe400078f20ff */
[----:B--2---:R-:W-:Y:S02]  /*00b0*/  IABS R8, R7 ;  /* 0x0000000700087213 */ /* 0x004fe40000000000 */
[----:B------:R-:W-:Y:S01]  /*00c0*/  SHF.R.S32.HI R0, RZ, 0x4, R3 ;  /* 0x00000004ff007819 */ /* 0x000fe20000011403 */
[----:B-----5:R-:W-:-:S04]  /*00d0*/  ULEA UR4, UR5, UR4, 0x18 ;  /* 0x0000000405047291 */ /* 0x020fc8000f8ec0ff */
[----:B------:R-:W-:-:S05]  /*00e0*/  IMAD.SHL.U32 R0, R0, 0x8, RZ ;  /* 0x0000000800007824 */ /* 0x000fca00078e00ff */
[-C--:B------:R-:W-:Y:S02]  /*00f0*/  IABS R5, R0.reuse ;  /* 0x0000000000057213 */ /* 0x080fe40000000000 */
[----:B------:R-:W-:Y:S02]  /*0100*/  IABS R10, R0 ;  /* 0x00000000000a7213 */ /* 0x000fe40000000000 */
[----:B------:R-:W1:Y:S08]  /*0110*/  I2F.RP R4, R5 ;  /* 0x0000000500047306 */ /* 0x000e700000209400 */
[----:B-1----:R-:W1:Y:S02]  /*0120*/  MUFU.RCP R4, R4 ;  /* 0x0000000400047308 */ /* 0x002e640000001000 */
[----:B-1----:R-:W-:-:S02]  /*0130*/  VIADD R2, R4, 0xffffffe ;  /* 0x0ffffffe04027836 */ /* 0x002fc40000000000 */
[----:B------:R-:W-:-:S04]  /*0140*/  IMAD.MOV R4, RZ, RZ, -R10 ;  /* 0x000000ffff047224 */ /* 0x000fc800078e0a0a */
[----:B------:R1:W2:Y:S02]  /*0150*/  F2I.FTZ.U32.TRUNC.NTZ R3, R2 ;  /* 0x0000000200037305 */ /* 0x0002a4000021f000 */
[----:B-1----:R-:W-:Y:S02]  /*0160*/  IMAD.MOV.U32 R2, RZ, RZ, RZ ;  /* 0x000000ffff027224 */ /* 0x002fe400078e00ff */
[----:B--2---:R-:W-:-:S04]  /*0170*/  IMAD.MOV R6, RZ, RZ, -R3 ;  /* 0x000000ffff067224 */ /* 0x004fc800078e0a03 */
[----:B------:R-:W-:Y:S02]  /*0180*/  IMAD R9, R6, R5, RZ ;  /* 0x0000000506097224 */ /* 0x000fe400078e02ff */
[----:B------:R-:W-:Y:S02]  /*0190*/  IMAD.MOV.U32 R6, RZ, RZ, R8 ;  /* 0x000000ffff067224 */ /* 0x000fe400078e0008 */
[----:B------:R-:W-:-:S06]  /*01a0*/  IMAD.HI.U32 R3, R3, R9, R2 ;  /* 0x0000000903037227 */ /* 0x000fcc00078e0002 */
[----:B------:R-:W-:-:S04]  /*01b0*/  IMAD.HI.U32 R3, R3, R6, RZ ;  /* 0x0000000603037227 */ /* 0x000fc800078e00ff */
[----:B------:R-:W-:-:S05]  /*01c0*/  IMAD R2, R3, R4, R6 ;  /* 0x0000000403027224 */ /* 0x000fca00078e0206 */
[----:B------:R-:W-:-:S13]  /*01d0*/  ISETP.GT.U32.AND P1, PT, R5, R2, PT ;  /* 0x000000020500720c */ /* 0x000fda0003f24070 */
[----:B------:R-:W-:Y:S02]  /*01e0*/  @!P1 IMAD.IADD R2, R2, 0x1, -R5 ;  /* 0x0000000102029824 */ /* 0x000fe400078e0a05 */
[----:B------:R-:W-:Y:S01]  /*01f0*/  @!P1 VIADD R3, R3, 0x1 ;  /* 0x0000000103039836 */ /* 0x000fe20000000000 */
[----:B------:R-:W-:Y:S02]  /*0200*/  ISETP.NE.AND P1, PT, R0, RZ, PT ;  /* 0x000000ff0000720c */ /* 0x000fe40003f25270 */
[----:B------:R-:W-:Y:S02]  /*0210*/  ISETP.GE.U32.AND P0, PT, R2, R5, PT ;  /* 0x000000050200720c */ /* 0x000fe40003f06070 */
[----:B------:R-:W-:-:S04]  /*0220*/  LOP3.LUT R2, R7, R0, RZ, 0x3c, !PT ;  /* 0x0000000007027212 */ /* 0x000fc800078e3cff */
[----:B------:R-:W-:Y:S01]  /*0230*/  ISETP.GE.AND P2, PT, R2, RZ, PT ;  /* 0x000000ff0200720c */ /* 0x000fe20003f46270 */
[----:B------:R-:W-:-:S06]  /*0240*/  VIADD R2, R12, 0x1f ;  /* 0x0000001f0c027836 */ /* 0x000fcc0000000000 */
[----:B------:R-:W-:-:S04]  /*0250*/  @P0 VIADD R3, R3, 0x1 ;  /* 0x0000000103030836 */ /* 0x000fc80000000000 */
[----:B------:R-:W-:Y:S01]  /*0260*/  IMAD.MOV.U32 R4, RZ, RZ, R3 ;  /* 0x000000ffff047224 */ /* 0x000fe200078e0003 */
[----:B------:R-:W-:-:S03]  /*0270*/  SHF.R.S32.HI R3, RZ, 0x1f, R2 ;  /* 0x0000001fff037819 */ /* 0x000fc60000011402 */
[----:B------:R-:W-:Y:S01]  /*0280*/  @!P2 IMAD.MOV R4, RZ, RZ, -R4 ;  /* 0x000000ffff04a224 */ /* 0x000fe200078e0a04 */
[----:B------:R-:W-:Y:S02]  /*0290*/  @!P1 LOP3.LUT R4, RZ, R0, RZ, 0x33, !PT ;  /* 0x00000000ff049212 */ /* 0x000fe400078e33ff */
[----:B------:R-:W-:-:S03]  /*02a0*/  LEA.HI R3, R3, R2, RZ, 0x5 ;  /* 0x0000000203037211 */ /* 0x000fc600078f28ff */
[----:B------:R-:W-:Y:S02]  /*02b0*/  IMAD.SHL.U32 R6, R4, 0x8, RZ ;  /* 0x0000000804067824 */ /* 0x000fe400078e00ff */
[----:B------:R-:W-:-:S03]  /*02c0*/  IMAD.MOV R4, RZ, RZ, -R4 ;  /* 0x000000ffff047224 */ /* 0x000fc600078e0a04 */
[----:B------:R-:W-:Y:S01]  /*02d0*/  LEA.HI.SX32 R3, R3, -R6, 0x1b ;  /* 0x8000000603037211 */ /* 0x000fe200078fdaff */
[----:B------:R-:W-:-:S03]  /*02e0*/  IMAD R4, R0, R4, R7 ;  /* 0x0000000400047224 */ /* 0x000fc600078e0207 */
[----:B------:R-:W-:-:S04]  /*02f0*/  VIMNMX R11, PT, PT, R3, 0x8, PT ;  /* 0x00000008030b7848 */ /* 0x000fc80003fe0100 */
[-C--:B------:R-:W-:Y:S02]  /*0300*/  IABS R9, R11.reuse ;  /* 0x0000000b00097213 */ /* 0x080fe40000000000 */
[----:B------:R-:W-:Y:S02]  /*0310*/  IABS R10, R11 ;  /* 0x0000000b000a7213 */ /* 0x000fe40000000000 */
[----:B------:R-:W1:Y:S08]  /*0320*/  I2F.RP R5, R9 ;  /* 0x0000000900057306 */ /* 0x000e700000209400 */
[----:B-1----:R-:W1:Y:S02]  /*0330*/  MUFU.RCP R5, R5 ;  /* 0x0000000500057308 */ /* 0x002e640000001000 */
[----:B-1----:R-:W-:-:S06]  /*0340*/  VIADD R2, R5, 0xffffffe ;  /* 0x0ffffffe05027836 */ /* 0x002fcc0000000000 */
[----:B------:R1:W2:Y:S02]  /*0350*/  F2I.FTZ.U32.TRUNC.NTZ R3, R2 ;  /* 0x0000000200037305 */ /* 0x0002a4000021f000 */
[----:B-1----:R-:W-:Y:S02]  /*0360*/  IMAD.MOV.U32 R2, RZ, RZ, RZ ;  /* 0x000000ffff027224 */ /* 0x002fe400078e00ff */
[----:B--2---:R-:W-:-:S04]  /*0370*/  IMAD.MOV R8, RZ, RZ, -R3 ;  /* 0x000000ffff087224 */ /* 0x004fc800078e0a03 */
[----:B------:R-:W-:Y:S01]  /*0380*/  IMAD.MOV.U32 R0, RZ, RZ, R8 ;  /* 0x000000ffff007224 */ /* 0x000fe200078e0008 */
[----:B------:R-:W-:-:S03]  /*0390*/  IABS R8, R4 ;  /* 0x0000000400087213 */ /* 0x000fc60000000000 */
[----:B------:R-:W-:Y:S02]  /*03a0*/  IMAD R7, R0, R9, RZ ;  /* 0x0000000900077224 */ /* 0x000fe400078e02ff */
[----:B------:R-:W-:Y:S02]  /*03b0*/  IMAD.MOV.U32 R0, RZ, RZ, R8 ;  /* 0x000000ffff007224 */ /* 0x000fe400078e0008 */
[----:B------:R-:W-:Y:S01]  /*03c0*/  IMAD.HI.U32 R3, R3, R7, R2 ;  /* 0x0000000703037227 */ /* 0x000fe200078e0002 */
[----:B------:R-:W1:Y:S03]  /*03d0*/  S2R R8, SR_TID.X ;  /* 0x0000000000087919 */ /* 0x000e660000002100 */
[----:B------:R-:W-:Y:S02]  /*03e0*/  IMAD.MOV R2, RZ, RZ, -R10 ;  /* 0x000000ffff027224 */ /* 0x000fe400078e0a0a */
[----:B------:R-:W-:-:S04]  /*03f0*/  IMAD.HI.U32 R3, R3, R0, RZ ;  /* 0x0000000003037227 */ /* 0x000fc800078e00ff */
[----:B------:R-:W-:-:S05]  /*0400*/  IMAD R0, R3, R2, R0 ;  /* 0x0000000203007224 */ /* 0x000fca00078e0200 */
[----:B------:R-:W-:-:S13]  /*0410*/  ISETP.GT.U32.AND P1, PT, R9, R0, PT ;  /* 0x000000000900720c */ /* 0x000fda0003f24070 */
[----:B------:R-:W-:Y:S02]  /*0420*/  @!P1 IMAD.IADD R0, R0, 0x1, -R9 ;  /* 0x0000000100009824 */ /* 0x000fe400078e0a09 */
[----:B------:R-:W-:Y:S01]  /*0430*/  @!P1 VIADD R3, R3, 0x1 ;  /* 0x0000000103039836 */ /* 0x000fe20000000000 */
[----:B------:R-:W-:Y:S02]  /*0440*/  ISETP.NE.AND P1, PT, R11, RZ, PT ;  /* 0x000000ff0b00720c */ /* 0x000fe40003f25270 */
[----:B------:R-:W-:Y:S02]  /*0450*/  ISETP.GE.U32.AND P0, PT, R0, R9, PT ;  /* 0x000000090000720c */ /* 0x000fe40003f06070 */
[----:B------:R-:W-:Y:S02]  /*0460*/  LOP3.LUT R0, R4, R11, RZ, 0x3c, !PT ;  /* 0x0000000b04007212 */ /* 0x000fe400078e3cff */
[----:B-1----:R-:W-:Y:S02]  /*0470*/  SHF.R.U32.HI R22, RZ, 0x5, R8 ;  /* 0x00000005ff167819 */ /* 0x002fe40000011608 */
[----:B------:R-:W-:-:S02]  /*0480*/  ISETP.GE.AND P2, PT, R0, RZ, PT ;  /* 0x000000ff0000720c */ /* 0x000fc40003f46270 */
[----:B------:R-:W-:Y:S02]  /*0490*/  LOP3.LUT R30, R8, 0x1f, RZ, 0xc0, !PT ;  /* 0x0000001f081e7812 */ /* 0x000fe400078ec0ff */
[----:B------:R-:W-:-:S03]  /*04a0*/  SGXT.U32 R22, R22, 0x3 ;  /* 0x000000031616781a */ /* 0x000fc60000000000 */
[----:B------:R-:W-:Y:S01]  /*04b0*/  @P0 VIADD R3, R3, 0x1 ;  /* 0x0000000103030836 */ /* 0x000fe20000000000 */
[----:B------:R-:W-:-:S05]  /*04c0*/  ISETP.GT.AND P0, PT, R27, 0x1f, PT ;  /* 0x0000001f1b00780c */ /* 0x000fca0003f04270 */
[----:B------:R-:W-:Y:S01]  /*04d0*/  @!P2 IMAD.MOV R3, RZ, RZ, -R3 ;  /* 0x000000ffff03a224 */ /* 0x000fe200078e0a03 */
[----:B------:R-:W-:-:S05]  /*04e0*/  @!P1 LOP3.LUT R3, RZ, R11, RZ, 0x33, !PT ;  /* 0x0000000bff039212 */ /* 0x000fca00078e33ff */
[----:B------:R-:W-:Y:S02]  /*04f0*/  IMAD.MOV R0, RZ, RZ, -R3 ;  /* 0x000000ffff007224 */ /* 0x000fe400078e0a03 */
[----:B------:R-:W-:Y:S01]  /*0500*/  IMAD.SHL.U32 R7, R3, 0x10, RZ ;  /* 0x0000001003077824 */ /* 0x000fe200078e00ff */
[----:B------:R-:W-:Y:S01]  /*0510*/  @!P0 SHF.R.U32.HI R2, RZ, 0x1, R8 ;  /* 0x00000001ff028819 */ /* 0x000fe20000011608 */
[----:B------:R-:W-:Y:S02]  /*0520*/  IMAD R0, R11, R0, R4 ;  /* 0x000000000b007224 */ /* 0x000fe400078e0204 */
[----:B------:R-:W-:Y:S01]  /*0530*/  @!P0 IMAD.MOV.U32 R14, RZ, RZ, RZ ;  /* 0x000000ffff0e8224 */ /* 0x000fe200078e00ff */
[C---:B------:R-:W-:Y:S01]  /*0540*/  LOP3.LUT R3, R7.reuse, R22, RZ, 0xfc, !PT ;  /* 0x0000001607037212 */ /* 0x040fe200078efcff */
[----:B------:R-:W-:Y:S01]  /*0550*/  IMAD.IADD R5, R6, 0x1, R0 ;  /* 0x0000000106057824 */ /* 0x000fe200078e0200 */
[----:B------:R-:W-:Y:S01]  /*0560*/  LOP3.LUT R4, R7, 0x8, R22, 0xfe, !PT ;  /* 0x0000000807047812 */ /* 0x000fe200078efe16 */
[----:B------:R-:W-:-:S02]  /*0570*/  @!P0 IMAD.SHL.U32 R0, R8, 0x20, RZ ;  /* 0x0000002008008824 */ /* 0x000fc400078e00ff */
[----:B------:R-:W-:Y:S02]  /*0580*/  @!P0 IMAD.MOV.U32 R6, RZ, RZ, RZ ;  /* 0x000000ffff068224 */ /* 0x000fe400078e00ff */
[----:B------:R-:W-:Y:S01]  /*0590*/  IMAD R5, R5, 0x20, R30 ;  /* 0x0000002005057824 */ /* 0x000fe200078e021e */
[----:B0--3--:R-:W-:Y:S06]  /*05a0*/  @!P0 BRA `(.L_x_0) ;  /* 0x00000008007c8947 */ /* 0x009fec0003800000 */
[----:B------:R-:W-:Y:S01]  /*05b0*/  IABS R7, R12 ;  /* 0x0000000c00077213 */ /* 0x000fe20000000000 */
[----:B------:R-:W0:Y:S01]  /*05c0*/  LDCU UR5, c[0x0][0x3a4] ;  /* 0x00007480ff0577ac */ /* 0x000e220008000800 */
[----:B------:R-:W-:Y:S01]  /*05d0*/  IABS R10, R13 ;  /* 0x0000000d000a7213 */ /* 0x000fe20000000000 */
[----:B------:R-:W1:Y:S01]  /*05e0*/  LDC R25, c[0x0][0x3a8] ;  /* 0x0000ea00ff197b82 */ /* 0x000e620000000800 */
[----:B------:R-:W2:Y:S01]  /*05f0*/  I2F.RP R2, R7 ;  /* 0x0000000700027306 */ /* 0x000ea20000209400 */
[----:B------:R-:W-:Y:S01]  /*0600*/  ISETP.GE.AND P4, PT, R5, RZ, PT ;  /* 0x000000ff0500720c */ /* 0x000fe20003f86270 */
[----:B------:R-:W3:Y:S01]  /*0610*/  LDCU.64 UR12, c[0x0][0x380] ;  /* 0x00007000ff0c77ac */ /* 0x000ee20008000a00 */
[----:B------:R-:W-:Y:S01]  /*0620*/  IMAD.SHL.U32 R18, R8, 0x10, RZ ;  /* 0x0000001008127824 */ /* 0x000fe200078e00ff */
[----:B------:R-:W-:Y:S01]  /*0630*/  LOP3.LUT R24, R22, 0x8, RZ, 0xfc, !PT ;  /* 0x0000000816187812 */ /* 0x000fe200078efcff */
[----:B------:R-:W4:Y:S03]  /*0640*/  LDCU.64 UR8, c[0x0][0x388] ;  /* 0x00007100ff0877ac */ /* 0x000f260008000a00 */
[----:B------:R-:W5:Y:S01]  /*0650*/  I2F.RP R0, R10 ;  /* 0x0000000a00007306 */ /* 0x000f620000209400 */
[----:B------:R-:W-:Y:S01]  /*0660*/  LOP3.LUT R18, R18, 0x200, RZ, 0xc0, !PT ;  /* 0x0000020012127812 */ /* 0x000fe200078ec0ff */
[----:B------:R-:W0:Y:S06]  /*0670*/  LDCU UR10, c[0x0][0x3b0] ;  /* 0x00007600ff0a77ac */ /* 0x000e2c0008000800 */
[----:B--2---:R-:W2:Y:S01]  /*0680*/  MUFU.RCP R2, R2 ;  /* 0x0000000200027308 */ /* 0x004ea20000001000 */
[----:B-1----:R-:W-:-:S07]  /*0690*/  IMAD R24, R24, R25, RZ ;  /* 0x0000001918187224 */ /* 0x002fce00078e02ff */
[----:B-----5:R-:W1:Y:S01]  /*06a0*/  MUFU.RCP R0, R0 ;  /* 0x0000000000007308 */ /* 0x020e620000001000 */
[----:B--2---:R-:W-:Y:S01]  /*06b0*/  VIADD R16, R2, 0xffffffe ;  /* 0x0ffffffe02107836 */ /* 0x004fe20000000000 */
[----:B------:R-:W-:-:S06]  /*06c0*/  IABS R2, R5 ;  /* 0x0000000500027213 */ /* 0x000fcc0000000000 */
[----:B------:R2:W5:Y:S01]  /*06d0*/  F2I.FTZ.U32.TRUNC.NTZ R17, R16 ;  /* 0x0000001000117305 */ /* 0x000562000021f000 */
[----:B-1----:R-:W-:Y:S01]  /*06e0*/  VIADD R14, R0, 0xffffffe ;  /* 0x0ffffffe000e7836 */ /* 0x002fe20000000000 */
[----:B------:R-:W-:-:S06]  /*06f0*/  IABS R0, R4 ;  /* 0x0000000400007213 */ /* 0x000fcc0000000000 */
[----:B------:R1:W0:Y:S01]  /*0700*/  F2I.FTZ.U32.TRUNC.NTZ R15, R14 ;  /* 0x0000000e000f7305 */ /* 0x000222000021f000 */
[----:B--2---:R-:W-:Y:S02]  /*0710*/  IMAD.MOV.U32 R16, RZ, RZ, RZ ;  /* 0x000000ffff107224 */ /* 0x004fe400078e00ff */
[----:B-----5:R-:W-:Y:S02]  /*0720*/  IMAD.MOV R6, RZ, RZ, -R17 ;  /* 0x000000ffff067224 */ /* 0x020fe400078e0a11 */
[----:B-1----:R-:W-:Y:S02]  /*0730*/  IMAD.MOV.U32 R14, RZ, RZ, RZ ;  /* 0x000000ffff0e7224 */ /* 0x002fe400078e00ff */
[----:B------:R-:W-:Y:S02]  /*0740*/  IMAD R9, R6, R7, RZ ;  /* 0x0000000706097224 */ /* 0x000fe400078e02ff */
[----:B0-----:R-:W-:Y:S02]  /*0750*/  IMAD.MOV R11, RZ, RZ, -R15 ;  /* 0x000000ffff0b7224 */ /* 0x001fe400078e0a0f */
[----:B------:R-:W-:-:S04]  /*0760*/  IMAD.HI.U32 R17, R17, R9, R16 ;  /* 0x0000000911117227 */ /* 0x000fc800078e0010 */
[----:B------:R-:W-:Y:S01]  /*0770*/  IMAD R9, R11, R10, RZ ;  /* 0x0000000a0b097224 */ /* 0x000fe200078e02ff */
[----:B------:R-:W-:Y:S01]  /*0780*/  IABS R11, R3 ;  /* 0x00000003000b7213 */ /* 0x000fe20000000000 */
[----:B------:R-:W-:Y:S02]  /*0790*/  IMAD.MOV.U32 R16, RZ, RZ, R2 ;  /* 0x000000ffff107224 */ /* 0x000fe400078e0002 */
[----:B------:R-:W-:Y:S01]  /*07a0*/  IMAD.HI.U32 R14, R15, R9, R14 ;  /* 0x000000090f0e7227 */ /* 0x000fe200078e000e */
[----:B------:R-:W-:-:S03]  /*07b0*/  SHF.R.U32.HI R9, RZ, 0x2, R8 ;  /* 0x00000002ff097819 */ /* 0x000fc60000011608 */
[----:B------:R-:W-:Y:S01]  /*07c0*/  IMAD.MOV.U32 R15, RZ, RZ, R0 ;  /* 0x000000ffff0f7224 */ /* 0x000fe200078e0000 */
[----:B------:R-:W-:Y:S01]  /*07d0*/  SHF.R.S32.HI R0, RZ, 0x1f, R27 ;  /* 0x0000001fff007819 */ /* 0x000fe2000001141b */
[----:B------:R-:W-:-:S03]  /*07e0*/  IMAD.HI.U32 R17, R17, R16, RZ ;  /* 0x0000001011117227 */ /* 0x000fc600078e00ff */
[----:B------:R-:W-:Y:S01]  /*07f0*/  LEA.HI R27, R0, R27, RZ, 0x5 ;  /* 0x0000001b001b7211 */ /* 0x000fe200078f28ff */
[----:B------:R-:W-:-:S03]  /*0800*/  IMAD.HI.U32 R2, R14, R15, RZ ;  /* 0x0000000f0e027227 */ /* 0x000fc600078e00ff */
[----:B------:R-:W-:Y:S01]  /*0810*/  SHF.R.S32.HI R27, RZ, 0x5, R27 ;  /* 0x00000005ff1b7819 */ /* 0x000fe2000001141b */
[----:B------:R-:W-:-:S04]  /*0820*/  IMAD.HI.U32 R14, R14, R11, RZ ;  /* 0x0000000b0e0e7227 */ /* 0x000fc800078e00ff */
[----:B------:R-:W-:Y:S02]  /*0830*/  IMAD.MOV R17, RZ, RZ, -R17 ;  /* 0x000000ffff117224 */ /* 0x000fe400078e0a11 */
[----:B------:R-:W-:Y:S02]  /*0840*/  IMAD.MOV R6, RZ, RZ, -R14 ;  /* 0x000000ffff067224 */ /* 0x000fe400078e0a0e */
[C---:B------:R-:W-:Y:S02]  /*0850*/  IMAD R14, R7.reuse, R17, R16 ;  /* 0x00000011070e7224 */ /* 0x040fe400078e0210 */
[----:B------:R-:W-:Y:S02]  /*0860*/  IMAD.MOV R2, RZ, RZ, -R2 ;  /* 0x000000ffff027224 */ /* 0x000fe400078e0a02 */
[C---:B------:R-:W-:Y:S01]  /*0870*/  IMAD R11, R10.reuse, R6, R11 ;  /* 0x000000060a0b7224 */ /* 0x040fe200078e020b */
[----:B------:R-:W-:Y:S01]  /*0880*/  ISETP.GT.U32.AND P0, PT, R7, R14, PT ;  /* 0x0000000e0700720c */ /* 0x000fe20003f04070 */
[----:B------:R-:W-:Y:S01]  /*0890*/  IMAD R15, R10, R2, R15 ;  /* 0x000000020a0f7224 */ /* 0x000fe200078e020f */
[----:B------:R-:W-:Y:S01]  /*08a0*/  SHF.R.U32.HI R2, RZ, 0x1, R8 ;  /* 0x00000001ff027819 */ /* 0x000fe20000011608 */
[----:B------:R-:W-:Y:S01]  /*08b0*/  IMAD.SHL.U32 R6, R8, 0x40, RZ ;  /* 0x0000004008067824 */ /* 0x000fe200078e00ff */
[----:B------:R-:W-:Y:S01]  /*08c0*/  ISETP.GT.U32.AND P2, PT, R10, R11, PT ;  /* 0x0000000b0a00720c */ /* 0x000fe20003f44070 */
[----:B------:R-:W-:Y:S01]  /*08d0*/  IMAD.SHL.U32 R0, R8, 0x2, RZ ;  /* 0x0000000208007824 */ /* 0x000fe200078e00ff */
[----:B------:R-:W-:Y:S01]  /*08e0*/  ISETP.GT.U32.AND P1, PT, R10, R15, PT ;  /* 0x0000000f0a00720c */ /* 0x000fe20003f24070 */
[----:B------:R-:W-:Y:S01]  /*08f0*/  IMAD.SHL.U32 R17, R8, 0x8, RZ ;  /* 0x0000000808117824 */ /* 0x000fe200078e00ff */
[----:B------:R-:W-:-:S02]  /*0900*/  LOP3.LUT R16, R6, 0x1c0, RZ, 0xc0, !PT ;  /* 0x000001c006107812 */ /* 0x000fc400078ec0ff */
[C---:B------:R-:W-:Y:S02]  /*0910*/  LOP3.LUT R6, R0.reuse, 0x1fe, RZ, 0xc0, !PT ;  /* 0x000001fe00067812 */ /* 0x040fe400078ec0ff */
[----:B------:R-:W-:Y:S01]  /*0920*/  LOP3.LUT R19, R0, 0x10, RZ, 0xc0, !PT ;  /* 0x0000001000137812 */ /* 0x000fe200078ec0ff */
[----:B------:R-:W-:Y:S01]  /*0930*/  @!P0 IMAD.IADD R14, R14, 0x1, -R7 ;  /* 0x000000010e0e8824 */ /* 0x000fe200078e0a07 */
[----:B------:R-:W-:Y:S02]  /*0940*/  LOP3.LUT R6, R6, 0x30, R9, 0x78, !PT ;  /* 0x0000003006067812 */ /* 0x000fe400078e7809 */
[----:B------:R-:W0:Y:S01]  /*0950*/  LDC R9, c[0x0][0x3ac] ;  /* 0x0000eb00ff097b82 */ /* 0x000e220000000800 */
[--C-:B------:R-:W-:Y:S01]  /*0960*/  @!P2 IMAD.IADD R11, R11, 0x1, -R10.reuse ;  /* 0x000000010b0ba824 */ /* 0x100fe200078e0a0a */
[----:B------:R-:W-:Y:S01]  /*0970*/  ISETP.GT.U32.AND P0, PT, R7, R14, PT ;  /* 0x0000000e0700720c */ /* 0x000fe20003f04070 */
[----:B------:R-:W-:Y:S01]  /*0980*/  @!P1 IMAD.IADD R15, R15, 0x1, -R10 ;  /* 0x000000010f0f9824 */ /* 0x000fe200078e0a0a */
[----:B------:R-:W-:-:S02]  /*0990*/  ISETP.NE.AND P1, PT, R12, RZ, PT ;  /* 0x000000ff0c00720c */ /* 0x000fc40003f25270 */
[C---:B------:R-:W-:Y:S02]  /*09a0*/  ISETP.GT.U32.AND P2, PT, R10.reuse, R11, PT ;  /* 0x0000000b0a00720c */ /* 0x040fe40003f44070 */
[----:B------:R-:W-:Y:S02]  /*09b0*/  ISETP.GT.U32.AND P3, PT, R10, R15, PT ;  /* 0x0000000f0a00720c */ /* 0x000fe40003f64070 */
[----:B------:R-:W-:Y:S02]  /*09c0*/  LOP3.LUT R21, R17, 0x30, R0, 0x48, !PT ;  /* 0x0000003011157812 */ /* 0x000fe400078e4800 */
[----:B------:R-:W-:Y:S02]  /*09d0*/  LOP3.LUT R0, R19, 0x20, R2, 0xf8, !PT ;  /* 0x0000002013007812 */ /* 0x000fe400078ef802 */
[----:B------:R-:W-:Y:S01]  /*09e0*/  LOP3.LUT R17, R16, 0x30, R17, 0xf8, !PT ;  /* 0x0000003010117812 */ /* 0x000fe200078ef811 */
[----:B------:R-:W-:Y:S01]  /*09f0*/  @!P0 IMAD.IADD R14, R14, 0x1, -R7 ;  /* 0x000000010e0e8824 */ /* 0x000fe200078e0a07 */
[----:B------:R-:W-:-:S02]  /*0a00*/  ISETP.GE.AND P0, PT, R4, RZ, PT ;  /* 0x000000ff0400720c */ /* 0x000fc40003f06270 */
[----:B------:R-:W-:Y:S01]  /*0a10*/  LOP3.LUT R17, R17, R0, RZ, 0x3c, !PT ;  /* 0x0000000011117212 */ /* 0x000fe200078e3cff */
[----:B------:R-:W-:Y:S01]  /*0a20*/  @!P4 IMAD.MOV R14, RZ, RZ, -R14 ;  /* 0x000000ffff0ec224 */ /* 0x000fe200078e0a0e */
[----:B------:R-:W-:Y:S01]  /*0a30*/  ISETP.GE.AND P4, PT, R3, RZ, PT ;  /* 0x000000ff0300720c */ /* 0x000fe20003f86270 */
[----:B------:R-:W-:Y:S01]  /*0a40*/  IMAD.SHL.U32 R0, R8, 0x20, RZ ;  /* 0x0000002008007824 */ /* 0x000fe200078e00ff */
[----:B------:R-:W-:Y:S01]  /*0a50*/  @!P1 LOP3.LUT R14, RZ, R12, RZ, 0x33, !PT ;  /* 0x0000000cff0e9212 */ /* 0x000fe200078e33ff */
[--C-:B------:R-:W-:Y:S01]  /*0a60*/  @!P3 IMAD.IADD R15, R15, 0x1, -R10.reuse ;  /* 0x000000010f0fb824 */ /* 0x100fe200078e0a0a */
[----:B------:R-:W-:Y:S01]  /*0a70*/  ISETP.NE.AND P1, PT, R13, RZ, PT ;  /* 0x000000ff0d00720c */ /* 0x000fe20003f25270 */
[----:B------:R-:W-:Y:S01]  /*0a80*/  @!P2 IMAD.IADD R11, R11, 0x1, -R10 ;  /* 0x000000010b0ba824 */ /* 0x000fe200078e0a0a */
[----:B------:R-:W-:Y:S01]  /*0a90*/  LOP3.LUT R20, R0, 0x200, RZ, 0xc0, !PT ;  /* 0x0000020000147812 */ /* 0x000fe200078ec0ff */
[----:B------:R-:W-:Y:S01]  /*0aa0*/  IMAD R14, R14, UR5, RZ ;  /* 0x000000050e0e7c24 */ /* 0x000fe2000f8e02ff */
[----:B------:R-:W-:Y:S01]  /*0ab0*/  LOP3.LUT R10, RZ, R13, RZ, 0x33, !PT ;  /* 0x0000000dff0a7212 */ /* 0x000fe200078e33ff */
[----:B------:R-:W-:Y:S01]  /*0ac0*/  @!P0 IMAD.MOV R15, RZ, RZ, -R15 ;  /* 0x000000ffff0f8224 */ /* 0x000fe200078e0a0f */
[----:B------:R-:W-:-:S02]  /*0ad0*/  IADD3 R21, PT, PT, R21, UR4, R18 ;  /* 0x0000000415157c10 */ /* 0x000fc4000fffe012 */
[----:B------:R-:W-:Y:S02]  /*0ae0*/  CS2R R12, SRZ ;  /* 0x00000000000c7805 */ /* 0x000fe4000001ff00 */
[----:B------:R-:W-:Y:S01]  /*0af0*/  IADD3 R20, PT, PT, R17, UR4, R20 ;  /* 0x0000000411147c10 */ /* 0x000fe2000fffe014 */
[----:B------:R-:W-:Y:S01]  /*0b00*/  @!P4 IMAD.MOV R11, RZ, RZ, -R11 ;  /* 0x000000ffff0bc224 */ /* 0x000fe200078e0a0b */
[----:B------:R-:W-:Y:S01]  /*0b10*/  SEL R28, R10, R15, !P1 ;  /* 0x0000000f0a1c7207 */ /* 0x000fe20004800000 */
[----:B0-----:R-:W-:Y:S01]  /*0b20*/  IMAD R17, R30, R9, RZ ;  /* 0x000000091e117224 */ /* 0x001fe200078e02ff */
[----:B---3--:R-:W-:Y:S01]  /*0b30*/  LEA R32, P2, R14, UR12, 0x1 ;  /* 0x0000000c0e207c11 */ /* 0x008fe2000f8408ff */
[----:B------:R-:W-:Y:S01]  /*0b40*/  IMAD.IADD R7, R16, 0x1, R21 ;  /* 0x0000000110077824 */ /* 0x000fe200078e0215 */
[----:B------:R-:W-:Y:S01]  /*0b50*/  SEL R29, R10, R11, !P1 ;  /* 0x0000000b0a1d7207 */ /* 0x000fe20004800000 */
[----:B------:R-:W-:Y:S01]  /*0b60*/  IMAD.SHL.U32 R26, R9, 0x20, RZ ;  /* 0x00000020091a7824 */ /* 0x000fe200078e00ff */
[----:B------:R-:W-:Y:S01]  /*0b70*/  LEA.HI R10, R8, 0x18, RZ, 0x1b ;  /* 0x00000018080a7811 */ /* 0x000fe200078fd8ff */
[----:B------:R-:W-:Y:S01]  /*0b80*/  IMAD R28, R28, UR10, RZ ;  /* 0x0000000a1c1c7c24 */ /* 0x000fe2000f8e02ff */
[C---:B------:R-:W-:Y:S01]  /*0b90*/  LOP3.LUT R8, R22.reuse, 0x10, RZ, 0xfc, !PT ;  /* 0x0000001016087812 */ /* 0x040fe200078efcff */
[-C--:B------:R-:W-:Y:S01]  /*0ba0*/  IMAD R22, R22, R25.reuse, RZ ;  /* 0x0000001916167224 */ /* 0x080fe200078e02ff */
[C---:B----4-:R-:W-:Y:S01]  /*0bb0*/  LEA R16, P0, R17.reuse, UR8, 0x1 ;  /* 0x0000000811107c11 */ /* 0x050fe2000f8008ff */
[-C--:B------:R-:W-:Y:S01]  /*0bc0*/  IMAD R21, R10, R25.reuse, RZ ;  /* 0x000000190a157224 */ /* 0x080fe200078e02ff */
[----:B------:R-:W-:Y:S01]  /*0bd0*/  LEA.HI.X.SX32 R33, R14, UR13, 0x1, P2 ;  /* 0x0000000d0e217c11 */ /* 0x000fe200090f0eff */
[----:B------:R-:W-:Y:S01]  /*0be0*/  IMAD R23, R8, R25, RZ ;  /* 0x0000001908177224 */ /* 0x000fe200078e02ff */
[----:B------:R-:W-:-:S02]  /*0bf0*/  LEA.HI.X.SX32 R17, R17, UR9, 0x1, P0 ;  /* 0x0000000911117c11 */ /* 0x000fc400080f0eff */
[----:B------:R-:W-:Y:S01]  /*0c00*/  CS2R R14, SRZ ;  /* 0x00000000000e7805 */ /* 0x000fe2000001ff00 */
[----:B------:R-:W-:Y:S01]  /*0c10*/  IMAD.SHL.U32 R25, R25, 0x20, RZ ;  /* 0x0000002019197824 */ /* 0x000fe200078e00ff */
[----:B------:R-:W0:Y:S01]  /*0c20*/  LDCU UR5, c[0x0][0x3a0] ;  /* 0x00007400ff0577ac */ /* 0x000e220008000800 */
[----:B------:R-:W-:-:S07]  /*0c30*/  IMAD R29, R29, UR10, RZ ;  /* 0x0000000a1d1d7c24 */ /* 0x000fce000f8e02ff */
.L_x_1:
[----:B------:R-:W1:Y:S01]  /*0c40*/  S2R R8, SR_TID.X ;  /* 0x0000000000087919 */ /* 0x000e620000002100 */
[----:B------:R-:W-:Y:S01]  /*0c50*/  PRMT R31, RZ, 0x7610, R31 ;  /* 0x00007610ff1f7816 */ /* 0x000fe2000000001f */
[----:B------:R-:W-:Y:S01]  /*0c60*/  IMAD.WIDE R36, R22, 0x2, R32 ;  /* 0x0000000216247825 */ /* 0x000fe200078e0220 */
[----:B------:R-:W-:Y:S02]  /*0c70*/  PRMT R19, RZ, 0x7610, R19 ;  /* 0x00007610ff137816 */ /* 0x000fe40000000013 */
[----:B-1----:R-:W-:Y:S02]  /*0c80*/  SHF.R.U32.HI R9, RZ, 0x5, R8 ;  /* 0x00000005ff097819 */ /* 0x002fe40000011608 */
[----:B------:R-:W-:Y:S02]  /*0c90*/  LEA.HI R8, R8, 0x18, RZ, 0x1b ;  /* 0x0000001808087811 */ /* 0x000fe400078fd8ff */
[----:B------:R-:W-:Y:S02]  /*0ca0*/  SGXT.U32 R9, R9, 0x3 ;  /* 0x000000030909781a */ /* 0x000fe40000000000 */
[----:B0-----:R-:W-:-:S02]  /*0cb0*/  ISETP.GE.AND P2, PT, R8, UR5, PT ;  /* 0x0000000508007c0c */ /* 0x001fc4000bf46270 */
[C---:B------:R-:W-:Y:S02]  /*0cc0*/  ISETP.GE.AND P0, PT, R9.reuse, UR5, PT ;  /* 0x0000000509007c0c */ /* 0x040fe4000bf06270 */
[C---:B------:R-:W-:Y:S02]  /*0cd0*/  LOP3.LUT R8, R9.reuse, 0x8, RZ, 0xfc, !PT ;  /* 0x0000000809087812 */ /* 0x040fe400078efcff */
[----:B------:R-:W-:Y:S02]  /*0ce0*/  LOP3.LUT R9, R9, 0x10, RZ, 0xfc, !PT ;  /* 0x0000001009097812 */ /* 0x000fe400078efcff */
[----:B------:R-:W-:-:S07]  /*0cf0*/  ISETP.GE.AND P1, PT, R8, UR5, PT ;  /* 0x0000000508007c0c */ /* 0x000fce000bf26270 */
[----:B------:R-:W2:Y:S01]  /*0d00*/  @!P0 LDG.E.U16 R31, desc[UR6][R36.64] ;  /* 0x00000006241f8981 */ /* 0x000ea2000c1e1500 */
[----:B------:R-:W-:Y:S01]  /*0d10*/  ISETP.GE.AND P0, PT, R9, UR5, PT ;  /* 0x0000000509007c0c */ /* 0x000fe2000bf06270 */
[----:B------:R-:W-:Y:S01]  /*0d20*/  IMAD.WIDE R8, R24, 0x2, R32 ;  /* 0x0000000218087825 */ /* 0x000fe200078e0220 */
[----:B------:R-:W-:-:S03]  /*0d30*/  PRMT R18, RZ, 0x7610, R18 ;  /* 0x00007610ff127816 */ /* 0x000fc60000000012 */
[--C-:B------:R-:W-:Y:S01]  /*0d40*/  IMAD.WIDE R10, R21, 0x2, R32.reuse ;  /* 0x00000002150a7825 */ /* 0x100fe200078e0220 */
[----:B------:R0:W3:Y:S03]  /*0d50*/  @!P1 LDG.E.U16 R19, desc[UR6][R8.64] ;  /* 0x0000000608139981 */ /* 0x0000e6000c1e1500 */
[----:B------:R-:W-:Y:S01]  /*0d60*/  IMAD.WIDE R34, R23, 0x2, R32 ;  /* 0x0000000217227825 */ /* 0x000fe200078e0220 */
[----:B------:R1:W4:Y:S01]  /*0d70*/  @!P2 LDG.E.U16 R18, desc[UR6][R10.64] ;  /* 0x000000060a12a981 */ /* 0x000322000c1e1500 */
[----:B0-----:R-:W-:-:S06]  /*0d80*/  PRMT R9, RZ, 0x7610, R9 ;  /* 0x00007610ff097816 */ /* 0x001fcc0000000009 */
[----:B------:R0:W5:Y:S01]  /*0d90*/  @!P0 LDG.E.U16 R9, desc[UR6][R34.64] ;  /* 0x0000000622098981 */ /* 0x000162000c1e1500 */
[----:B------:R-:W-:Y:S01]  /*0da0*/  BAR.SYNC.DEFER_BLOCKING 0x0 ;  /* 0x0000000000007b1d */ /* 0x000fe20000010000 */
[----:B------:R-:W-:Y:S02]  /*0db0*/  ISETP.GE.AND P1, PT, R30, UR5, PT ;  /* 0x000000051e007c0c */ /* 0x000fe4000bf26270 */
[----:B-1----:R-:W-:Y:S01]  /*0dc0*/  PRMT R11, RZ, 0x7610, R11 ;  /* 0x00007610ff0b7816 */ /* 0x002fe2000000000b */
[----:B0-----:R-:W-:Y:S02]  /*0dd0*/  IMAD.MOV.U32 R34, RZ, RZ, R16 ;  /* 0x000000ffff227224 */ /* 0x001fe400078e0010 */
[----:B------:R-:W-:Y:S01]  /*0de0*/  IMAD.MOV.U32 R35, RZ, RZ, R17 ;  /* 0x000000ffff237224 */ /* 0x000fe200078e0011 */
[----:B------:R-:W-:Y:S01]  /*0df0*/  PRMT R10, RZ, 0x7610, R10 ;  /* 0x00007610ff0a7816 */ /* 0x000fe2000000000a */
[----:B------:R-:W-:-:S04]  /*0e00*/  IMAD.WIDE R16, R29, 0x2, R34 ;  /* 0x000000021d107825 */ /* 0x000fc800078e0222 */
[----:B------:R-:W-:Y:S02]  /*0e10*/  IMAD.WIDE R36, R28, 0x2, R34 ;  /* 0x000000021c247825 */ /* 0x000fe400078e0222 */
[----:B------:R-:W5:Y:S04]  /*0e20*/  @!P1 LDG.E.U16 R11, desc[UR6][R16.64] ;  /* 0x00000006100b9981 */ /* 0x000f68000c1e1500 */
[----:B------:R-:W5:Y:S01]  /*0e30*/  @!P1 LDG.E.U16 R10, desc[UR6][R36.64] ;  /* 0x00000006240a9981 */ /* 0x000f62000c1e1500 */
[----:B------:R-:W-:-:S05]  /*0e40*/  VIADD R27, R27, 0xffffffff ;  /* 0xffffffff1b1b7836 */ /* 0x000fca0000000000 */
[----:B------:R-:W-:Y:S01]  /*0e50*/  ISETP.NE.U32.AND P0, PT, R27, RZ, PT ;  /* 0x000000ff1b00720c */ /* 0x000fe20003f05070 */
[----:B------:R-:W-:Y:S01]  /*0e60*/  UIADD3 UR5, UPT, UPT, UR5, -0x20, URZ ;  /* 0xffffffe005057890 */ /* 0x000fe2000fffe0ff */
[----:B------:R-:W-:Y:S01]  /*0e70*/  IMAD.WIDE R32, R25, 0x2, R32 ;  /* 0x0000000219207825 */ /* 0x000fe200078e0220 */
[----:B--2---:R-:W-:Y:S04]  /*0e80*/  STS.U16 [R6+UR4], R31 ;  /* 0x0000001f06007988 */ /* 0x004fe80008000404 */
[----:B---3--:R-:W-:Y:S04]  /*0e90*/  STS.U16 [R6+UR4+0x200], R19 ;  /* 0x0002001306007988 */ /* 0x008fe80008000404 */
[----:B----4-:R-:W-:Y:S04]  /*0ea0*/  STS.U16 [R6+UR4+0x600], R18 ;  /* 0x0006001206007988 */ /* 0x010fe80008000404 */
[----:B-----5:R-:W-:Y:S04]  /*0eb0*/  STS.U16 [R6+UR4+0x400], R9 ;  /* 0x0004000906007988 */ /* 0x020fe80008000404 */
[----:B------:R-:W-:Y:S04]  /*0ec0*/  STS.U16 [R6+UR4+0x800], R11 ;  /* 0x0008000b06007988 */ /* 0x000fe80008000404 */
[----:B------:R-:W-:Y:S01]  /*0ed0*/  STS.U16 [R6+UR4+0xa00], R10 ;  /* 0x000a000a06007988 */ /* 0x000fe20008000404 */
[----:B------:R-:W-:Y:S06]  /*0ee0*/  BAR.SYNC.DEFER_BLOCKING 0x0 ;  /* 0x0000000000007b1d */ /* 0x000fec0000010000 */
[----:B------:R-:W-:Y:S04]  /*0ef0*/  LDSM.16.MT88.4 R16, [R20] ;  /* 0x000000001410783b */ /* 0x000fe80000004200 */
[----:B------:R-:W0:Y:S02]  /*0f00*/  LDSM.16.M88.4 R8, [R7+0x800] ;  /* 0x000800000708783b */ /* 0x000e240000000200 */
[----:B0-----:R-:W-:Y:S02]  /*0f10*/  HMMA.16816.F32.BF16 R12, R16, R8, R12 ;  /* 0x00000008100c723c */ /* 0x001fe4000004180c */
[----:B------:R-:W0:-:S15]  /*0f20*/  LDSM.16.MT88.4 R16, [R20+0x400] ;  /* 0x000400001410783b */ /* 0x000e1e0000004200 */
[----:B------:R-:W-:-:S03]  /*0f30*/  NOP ;  /* 0x0000000000007918 */ /* 0x000fc60000000000 */
[----:B0-----:R-:W-:Y:S01]  /*0f40*/  HMMA.16816.F32.BF16 R12, R16, R10, R12 ;  /* 0x0000000a100c723c */ /* 0x001fe2000004180c */
[----:B------:R-:W-:Y:S01]  /*0f50*/  IMAD.WIDE R16, R26, 0x2, R34 ;  /* 0x000000021a107825 */ /* 0x000fe200078e0222 */
[----:B------:R-:W-:-:S03]  /*0f60*/  NOP ;  /* 0x0000000000007918 */ /* 0x000fc60000000000 */
[----:B------:R-:W-:-:S15]  /*0f70*/  @P0 BRA `(.L_x_1) ;  /* 0xfffffffc00300947 */ /* 0x000fde000383ffff */
[----:B------:R-:W-:Y:S02]  /*0f80*/  F2FP.BF16.F32.PACK_AB R6, R13, R12 ;  /* 0x0000000c0d06723e */ /* 0x000fe400000010ff */
[----:B------:R-:W-:-:S07]  /*0f90*/  F2FP.BF16.F32.PACK_AB R14, R15, R14 ;  /* 0x0000000e0f0e723e */ /* 0x000fce00000010ff */
.L_x_0:
[----:B------:R-:W0:Y:S01]  /*0fa0*/  S2R R10, SR_TID.X ;  /* 0x00000000000a7919 */ /* 0x000e220000002100 */
[----:B------:R-:W-:Y:S01]  /*0fb0*/  LOP3.LUT R7, R0, 0x60, RZ, 0xc0, !PT ;  /* 0x0000006000077812 */ /* 0x000fe200078ec0ff */
[----:B------:R-:W1:Y:S01]  /*0fc0*/  LDCU UR4, c[0x0][0x3b4] ;  /* 0x00007680ff0477ac */ /* 0x000e620008000800 */
[----:B------:R-:W2:Y:S01]  /*0fd0*/  S2R R11, SR_CgaCtaId ;  /* 0x00000000000b7919 */ /* 0x000ea20000008800 */
[----:B------:R-:W3:Y:S01]  /*0fe0*/  LDCU.128 UR8, c[0x0][0x390] ;  /* 0x00007200ff0877ac */ /* 0x000ee20008000c00 */
[----:B------:R-:W4:Y:S01]  /*0ff0*/  LDCU UR5, c[0x0][0x3b8] ;  /* 0x00007700ff0577ac */ /* 0x000f220008000800 */
[----:B------:R-:W-:Y:S01]  /*1000*/  BAR.SYNC.DEFER_BLOCKING 0x0 ;  /* 0x0000000000007b1d */ /* 0x000fe20000010000 */
[----:B---3--:R-:W-:-:S04]  /*1010*/  ISETP.GE.AND P0, PT, R5, UR10, PT ;  /* 0x0000000a05007c0c */ /* 0x008fc8000bf06270 */
[----:B------:R-:W-:Y:S02]  /*1020*/  ISETP.LT.AND P1, PT, R3, UR11, !P0 ;  /* 0x0000000b03007c0c */ /* 0x000fe4000c721270 */
[C---:B------:R-:W-:Y:S01]  /*1030*/  ISETP.LT.AND P0, PT, R4.reuse, UR11, !P0 ;  /* 0x0000000b04007c0c */ /* 0x040fe2000c701270 */
[----:B----4-:R-:W-:Y:S01]  /*1040*/  IMAD R4, R4, UR5, RZ ;  /* 0x0000000504047c24 */ /* 0x010fe2000f8e02ff */
[--C-:B0-----:R-:W-:Y:S02]  /*1050*/  SHF.R.S32.HI R9, RZ, 0x6, R10.reuse ;  /* 0x00000006ff097819 */ /* 0x101fe4000001140a */
[----:B------:R-:W-:Y:S02]  /*1060*/  LOP3.LUT R8, R7, 0x1c, R10, 0xf8, !PT ;  /* 0x0000001c07087812 */ /* 0x000fe400078ef80a */
[----:B------:R-:W-:Y:S02]  /*1070*/  SGXT R7, R9, 0x1 ;  /* 0x000000010907781a */ /* 0x000fe40000000200 */
[----:B------:R-:W-:-:S02]  /*1080*/  LOP3.LUT R9, R0, 0x300, RZ, 0xc0, !PT ;  /* 0x0000030000097812 */ /* 0x000fc400078ec0ff */
[----:B------:R-:W-:Y:S02]  /*1090*/  LOP3.LUT R7, R8, 0x240, R7, 0x78, !PT ;  /* 0x0000024008077812 */ /* 0x000fe400078e7807 */
[----:B------:R-:W-:Y:S01]  /*10a0*/  LOP3.LUT R0, R10, 0x20, RZ, 0xc0, !PT ;  /* 0x000000200a007812 */ /* 0x000fe200078ec0ff */
[----:B------:R-:W-:Y:S01]  /*10b0*/  IMAD R9, R30, 0x4, R9 ;  /* 0x000000041e097824 */ /* 0x000fe200078e0209 */
[----:B------:R-:W-:-:S03]  /*10c0*/  MOV R8, 0x400 ;  /* 0x0000040000087802 */ /* 0x000fc60000000f00 */
[C---:B------:R-:W-:Y:S01]  /*10d0*/  IMAD R7, R0.reuse, 0x4, R7 ;  /* 0x0000000400077824 */ /* 0x040fe200078e0207 */
[----:B--2---:R-:W-:Y:S02]  /*10e0*/  LEA R13, R11, R8, 0x18 ;  /* 0x000000080b0d7211 */ /* 0x004fe400078ec0ff */
[----:B------:R-:W-:Y:S02]  /*10f0*/  LOP3.LUT R8, R9, 0x60, R2, 0x78, !PT ;  /* 0x0000006009087812 */ /* 0x000fe400078e7802 */
[----:B------:R-:W-:Y:S01]  /*1100*/  LOP3.LUT R2, R7, 0x20, RZ, 0x3c, !PT ;  /* 0x0000002007027812 */ /* 0x000fe200078e3cff */
[----:B------:R-:W-:Y:S01]  /*1110*/  IMAD.IADD R7, R13, 0x1, R7 ;  /* 0x000000010d077824 */ /* 0x000fe200078e0207 */
[----:B------:R-:W-:Y:S01]  /*1120*/  LEA.HI R11, R0, R13, RZ, 0x1c ;  /* 0x0000000d000b7211 */ /* 0x000fe200078fe0ff */
[----:B-1----:R-:W-:Y:S02]  /*1130*/  IMAD R0, R5, UR4, RZ ;  /* 0x0000000405007c24 */ /* 0x002fe4000f8e02ff */
[----:B------:R-:W-:Y:S01]  /*1140*/  IMAD.IADD R9, R13, 0x1, R2 ;  /* 0x000000010d097824 */ /* 0x000fe200078e0202 */
[----:B------:R-:W-:Y:S01]  /*1150*/  STS [R7], R6 ;  /* 0x0000000607007388 */ /* 0x000fe20000000800 */
[----:B------:R-:W-:Y:S01]  /*1160*/  IMAD.IADD R8, R8, 0x1, R11 ;  /* 0x0000000108087824 */ /* 0x000fe200078e020b */
[C---:B------:R-:W-:Y:S01]  /*1170*/  LEA R10, P2, R0.reuse, UR8, 0x1 ;  /* 0x00000008000a7c11 */ /* 0x040fe2000f8408ff */
[----:B------:R-:W-:Y:S01]  /*1180*/  IMAD R5, R3, UR5, RZ ;  /* 0x0000000503057c24 */ /* 0x000fe2000f8e02ff */
[----:B------:R-:W-:Y:S02]  /*1190*/  STS [R9+0x100], R14 ;  /* 0x0001000e09007388 */ /* 0x000fe40000000800 */
[----:B------:R-:W-:Y:S01]  /*11a0*/  LEA.HI.X.SX32 R0, R0, UR9, 0x1, P2 ;  /* 0x0000000900007c11 */ /* 0x000fe200090f0eff */
[----:B------:R-:W-:Y:S01]  /*11b0*/  BAR.SYNC.DEFER_BLOCKING 0x0 ;  /* 0x0000000000007b1d */ /* 0x000fe20000010000 */
[----:B------:R-:W-:-:S04]  /*11c0*/  LEA R2, P2, R5, R10, 0x1 ;  /* 0x0000000a05027211 */ /* 0x000fc800078408ff */
[----:B------:R-:W-:Y:S01]  /*11d0*/  LEA.HI.X.SX32 R3, R5, R0, 0x1, P2 ;  /* 0x0000000005037211 */ /* 0x000fe200010f0eff */
[----:B------:R-:W0:Y:S04]  /*11e0*/  LDS.U16 R11, [R8] ;  /* 0x00000000080b7984 */ /* 0x000e280000000400 */
[----:B0-----:R0:W-:Y:S01]  /*11f0*/  @P1 STG.E.U16 desc[UR6][R2.64], R11 ;  /* 0x0000000b02001986 */ /* 0x0011e2000c101506 */
[----:B------:R-:W-:Y:S05]  /*1200*/  @!P0 EXIT ;  /* 0x000000000000894d */ /* 0x000fea0003800000 */
[----:B------:R-:W1:Y:S01]  /*1210*/  LDS.U16 R5, [R8+0x80] ;  /* 0x0000800008057984 */ /* 0x000e620000000400 */
[----:B0-----:R-:W-:-:S04]  /*1220*/  LEA R2, P0, R4, R10, 0x1 ;  /* 0x0000000a04027211 */ /* 0x001fc800078008ff */
[----:B------:R-:W-:-:S05]  /*1230*/  LEA.HI.X.SX32 R3, R4, R0, 0x1, P0 ;  /* 0x0000000004037211 */ /* 0x000fca00000f0eff */
[----:B-1----:R-:W-:Y:S01]  /*1240*/  STG.E.U16 desc[UR6][R2.64], R5 ;  /* 0x0000000502007986 */ /* 0x002fe2000c101506 */
[----:B------:R-:W-:Y:S05]  /*1250*/  EXIT ;  /* 0x000000000000794d */ /* 0x000fea0003800000 */
.L_x_2:
[----:B------:R-:W-:-:S00]  /*1260*/  BRA `(.L_x_2) ;  /* 0xfffffffc00fc7947 */ /* 0x000fc0000383ffff */
[----:B------:R-:W-:-:S00]  /*1270*/  NOP ;  /* 0x0000000000007918 */ /* 0x000fc00000000000 */
        /* <DEDUP_REMOVED lines=8> */
.L_x_3:


//--------------------- .nv.shared.matmul_kernel  --------------------------
	.section	.nv.shared.matmul_kernel,"aw",@nobits
	.sectionflags	@""
	.align	16
	.zero		1024


//--------------------- .nv.shared.reserved.0     --------------------------
	.section	.nv.shared.reserved.0,"aw",@nobits
	.weak		__nv_reservedSMEM_offset_0_alias
	.size		__nv_reservedSMEM_offset_0_alias, 0, 64
	.other		__nv_reservedSMEM_offset_0_alias,@"STO_CUDA_RESERVED_SHARED STV_DEFAULT"
__nv_reservedSMEM_offset_0_alias:
	.zero		0
	.zero		64


//--------------------- .nv.constant0.matmul_kernel --------------------------
	.section	.nv.constant0.matmul_kernel,"a",@progbits
	.sectionflags	@""
	.align	4
.nv.constant0.matmul_kernel:
	.zero		976


//--------------------- SYMBOLS --------------------------

	.type		.nv.reservedSmem.offset0,@object
	.size		.nv.reservedSmem.offset0,0x4
	.type		.nv.reservedSmem.cap,@object
	.size		.nv.reservedSmem.cap,0x4
